//
// Generated by NVIDIA NVVM Compiler
//
// Compiler Build ID: CL-36424714
// Cuda compilation tools, release 13.0, V13.0.88
// Based on NVVM 20.0.0
//

.version 9.0
.target sm_100
.address_size 64

	// .globl	_Z17calculateFunctionddPd
.func  (.param .b64 func_retval0) __internal_accurate_pow
(
	.param .b64 __internal_accurate_pow_param_0
)
;

.visible .entry _Z17calculateFunctionddPd(
	.param .f64 _Z17calculateFunctionddPd_param_0,
	.param .f64 _Z17calculateFunctionddPd_param_1,
	.param .u64 .ptr .align 1 _Z17calculateFunctionddPd_param_2
)
{
	.reg .pred 	%p<14>;
	.reg .b32 	%r<23>;
	.reg .b64 	%rd<5>;
	.reg .b64 	%fd<24>;

	ld.param.f64 	%fd9, [_Z17calculateFunctionddPd_param_0];
	ld.param.f64 	%fd10, [_Z17calculateFunctionddPd_param_1];
	ld.param.u64 	%rd1, [_Z17calculateFunctionddPd_param_2];
	mov.u32 	%r5, %ctaid.x;
	mov.u32 	%r6, %ntid.x;
	mov.u32 	%r7, %tid.x;
	mad.lo.s32 	%r1, %r5, %r6, %r7;
	cvt.rn.f64.s32 	%fd11, %r1;
	fma.rn.f64 	%fd1, %fd10, %fd11, %fd9;
	{
	.reg .b32 %temp; 
	mov.b64 	{%temp, %r2}, %fd1;
	}
	mov.f64 	%fd12, 0d4000000000000000;
	{
	.reg .b32 %temp; 
	mov.b64 	{%temp, %r8}, %fd12;
	}
	and.b32  	%r4, %r8, 2146435072;
	setp.eq.s32 	%p1, %r4, 1062207488;
	abs.f64 	%fd2, %fd1;
	{ // callseq 0, 0
	.param .b64 param0;
	st.param.f64 	[param0], %fd2;
	.param .b64 retval0;
	call.uni (retval0), 
	__internal_accurate_pow, 
	(
	param0
	);
	ld.param.f64 	%fd13, [retval0];
	} // callseq 0
	setp.lt.s32 	%p2, %r2, 0;
	neg.f64 	%fd15, %fd13;
	selp.f64 	%fd16, %fd15, %fd13, %p1;
	selp.f64 	%fd23, %fd16, %fd13, %p2;
	setp.neu.f64 	%p3, %fd1, 0d0000000000000000;
	@%p3 bra 	$L__BB0_2;
	setp.eq.s32 	%p4, %r4, 1062207488;
	selp.b32 	%r9, %r2, 0, %p4;
	setp.lt.s32 	%p5, %r8, 0;
	or.b32  	%r10, %r9, 2146435072;
	selp.b32 	%r11, %r10, %r9, %p5;
	mov.b32 	%r12, 0;
	mov.b64 	%fd23, {%r12, %r11};
$L__BB0_2:
	add.f64 	%fd17, %fd1, 0d4000000000000000;
	{
	.reg .b32 %temp; 
	mov.b64 	{%temp, %r13}, %fd17;
	}
	and.b32  	%r14, %r13, 2146435072;
	setp.ne.s32 	%p6, %r14, 2146435072;
	@%p6 bra 	$L__BB0_7;
	setp.num.f64 	%p7, %fd1, %fd1;
	@%p7 bra 	$L__BB0_5;
	mov.f64 	%fd18, 0d4000000000000000;
	add.rn.f64 	%fd23, %fd1, %fd18;
	bra.uni 	$L__BB0_7;
$L__BB0_5:
	setp.neu.f64 	%p8, %fd2, 0d7FF0000000000000;
	@%p8 bra 	$L__BB0_7;
	setp.lt.s32 	%p9, %r2, 0;
	setp.eq.s32 	%p10, %r4, 1062207488;
	setp.lt.s32 	%p11, %r8, 0;
	selp.b32 	%r16, 0, 2146435072, %p11;
	and.b32  	%r17, %r8, 2147483647;
	setp.ne.s32 	%p12, %r17, 1071644672;
	or.b32  	%r18, %r16, -2147483648;
	selp.b32 	%r19, %r18, %r16, %p12;
	selp.b32 	%r20, %r19, %r16, %p10;
	selp.b32 	%r21, %r20, %r16, %p9;
	mov.b32 	%r22, 0;
	mov.b64 	%fd23, {%r22, %r21};
$L__BB0_7:
	cvta.to.global.u64 	%rd2, %rd1;
	setp.eq.f64 	%p13, %fd1, 0d3FF0000000000000;
	selp.f64 	%fd19, 0d3FF0000000000000, %fd23, %p13;
	fma.rn.f64 	%fd20, %fd1, 0dC008000000000000, %fd19;
	add.f64 	%fd21, %fd20, 0d4000000000000000;
	mul.wide.s32 	%rd3, %r1, 8;
	add.s64 	%rd4, %rd2, %rd3;
	st.global.f64 	[%rd4], %fd21;
	ret;

}
.func  (.param .b64 func_retval0) __internal_accurate_pow(
	.param .b64 __internal_accurate_pow_param_0
)
{
	.reg .pred 	%p<8>;
	.reg .b32 	%r<49>;
	.reg .b32 	%f<3>;
	.reg .b64 	%fd<109>;

	ld.param.f64 	%fd10, [__internal_accurate_pow_param_0];
	{
	.reg .b32 %temp; 
	mov.b64 	{%temp, %r46}, %fd10;
	}
	{
	.reg .b32 %temp; 
	mov.b64 	{%r45, %temp}, %fd10;
	}
	shr.u32 	%r47, %r46, 20;
	setp.gt.u32 	%p1, %r46, 1048575;
	@%p1 bra 	$L__BB1_2;
	mul.f64 	%fd11, %fd10, 0d4350000000000000;
	{
	.reg .b32 %temp; 
	mov.b64 	{%temp, %r46}, %fd11;
	}
	{
	.reg .b32 %temp; 
	mov.b64 	{%r45, %temp}, %fd11;
	}
	shr.u32 	%r16, %r46, 20;
	add.s32 	%r47, %r16, -54;
$L__BB1_2:
	add.s32 	%r48, %r47, -1023;
	and.b32  	%r17, %r46, -2146435073;
	or.b32  	%r18, %r17, 1072693248;
	mov.b64 	%fd107, {%r45, %r18};
	setp.lt.u32 	%p2, %r18, 1073127583;
	@%p2 bra 	$L__BB1_4;
	{
	.reg .b32 %temp; 
	mov.b64 	{%r19, %temp}, %fd107;
	}
	{
	.reg .b32 %temp; 
	mov.b64 	{%temp, %r20}, %fd107;
	}
	add.s32 	%r21, %r20, -1048576;
	mov.b64 	%fd107, {%r19, %r21};
	add.s32 	%r48, %r47, -1022;
$L__BB1_4:
	add.f64 	%fd12, %fd107, 0dBFF0000000000000;
	add.f64 	%fd13, %fd107, 0d3FF0000000000000;
	rcp.approx.ftz.f64 	%fd14, %fd13;
	neg.f64 	%fd15, %fd13;
	fma.rn.f64 	%fd16, %fd15, %fd14, 0d3FF0000000000000;
	fma.rn.f64 	%fd17, %fd16, %fd16, %fd16;
	fma.rn.f64 	%fd18, %fd17, %fd14, %fd14;
	mul.f64 	%fd19, %fd12, %fd18;
	fma.rn.f64 	%fd20, %fd12, %fd18, %fd19;
	mul.f64 	%fd21, %fd20, %fd20;
	fma.rn.f64 	%fd22, %fd21, 0d3EB0F5FF7D2CAFE2, 0d3ED0F5D241AD3B5A;
	fma.rn.f64 	%fd23, %fd22, %fd21, 0d3EF3B20A75488A3F;
	fma.rn.f64 	%fd24, %fd23, %fd21, 0d3F1745CDE4FAECD5;
	fma.rn.f64 	%fd25, %fd24, %fd21, 0d3F3C71C7258A578B;
	fma.rn.f64 	%fd26, %fd25, %fd21, 0d3F6249249242B910;
	fma.rn.f64 	%fd27, %fd26, %fd21, 0d3F89999999999DFB;
	sub.f64 	%fd28, %fd12, %fd20;
	add.f64 	%fd29, %fd28, %fd28;
	neg.f64 	%fd30, %fd20;
	fma.rn.f64 	%fd31, %fd30, %fd12, %fd29;
	mul.f64 	%fd32, %fd18, %fd31;
	fma.rn.f64 	%fd33, %fd21, %fd27, 0d3FB5555555555555;
	mov.f64 	%fd34, 0d3FB5555555555555;
	sub.f64 	%fd35, %fd34, %fd33;
	fma.rn.f64 	%fd36, %fd21, %fd27, %fd35;
	add.f64 	%fd37, %fd36, 0dBC46A4CB00B9E7B0;
	add.f64 	%fd38, %fd33, %fd37;
	sub.f64 	%fd39, %fd33, %fd38;
	add.f64 	%fd40, %fd37, %fd39;
	mul.rn.f64 	%fd41, %fd20, %fd20;
	neg.f64 	%fd42, %fd41;
	fma.rn.f64 	%fd43, %fd20, %fd20, %fd42;
	{
	.reg .b32 %temp; 
	mov.b64 	{%r22, %temp}, %fd32;
	}
	{
	.reg .b32 %temp; 
	mov.b64 	{%temp, %r23}, %fd32;
	}
	add.s32 	%r24, %r23, 1048576;
	mov.b64 	%fd44, {%r22, %r24};
	fma.rn.f64 	%fd45, %fd20, %fd44, %fd43;
	mul.rn.f64 	%fd46, %fd41, %fd20;
	neg.f64 	%fd47, %fd46;
	fma.rn.f64 	%fd48, %fd41, %fd20, %fd47;
	fma.rn.f64 	%fd49, %fd41, %fd32, %fd48;
	fma.rn.f64 	%fd50, %fd45, %fd20, %fd49;
	mul.rn.f64 	%fd51, %fd38, %fd46;
	neg.f64 	%fd52, %fd51;
	fma.rn.f64 	%fd53, %fd38, %fd46, %fd52;
	fma.rn.f64 	%fd54, %fd38, %fd50, %fd53;
	fma.rn.f64 	%fd55, %fd40, %fd46, %fd54;
	add.f64 	%fd56, %fd51, %fd55;
	sub.f64 	%fd57, %fd51, %fd56;
	add.f64 	%fd58, %fd55, %fd57;
	add.f64 	%fd59, %fd20, %fd56;
	sub.f64 	%fd60, %fd20, %fd59;
	add.f64 	%fd61, %fd56, %fd60;
	add.f64 	%fd62, %fd58, %fd61;
	add.f64 	%fd63, %fd32, %fd62;
	add.f64 	%fd64, %fd59, %fd63;
	sub.f64 	%fd65, %fd59, %fd64;
	add.f64 	%fd66, %fd63, %fd65;
	xor.b32  	%r25, %r48, -2147483648;
	mov.b32 	%r26, 1127219200;
	mov.b64 	%fd67, {%r25, %r26};
	mov.b32 	%r27, -2147483648;
	mov.b64 	%fd68, {%r27, %r26};
	sub.f64 	%fd69, %fd67, %fd68;
	fma.rn.f64 	%fd70, %fd69, 0d3FE62E42FEFA39EF, %fd64;
	fma.rn.f64 	%fd71, %fd69, 0dBFE62E42FEFA39EF, %fd70;
	sub.f64 	%fd72, %fd71, %fd64;
	sub.f64 	%fd73, %fd66, %fd72;
	fma.rn.f64 	%fd74, %fd69, 0d3C7ABC9E3B39803F, %fd73;
	add.f64 	%fd75, %fd70, %fd74;
	sub.f64 	%fd76, %fd70, %fd75;
	add.f64 	%fd77, %fd74, %fd76;
	mov.f64 	%fd78, 0d4000000000000000;
	{
	.reg .b32 %temp; 
	mov.b64 	{%temp, %r28}, %fd78;
	}
	{
	.reg .b32 %temp; 
	mov.b64 	{%r29, %temp}, %fd78;
	}
	shl.b32 	%r30, %r28, 1;
	setp.gt.u32 	%p3, %r30, -33554433;
	and.b32  	%r31, %r28, -15728641;
	selp.b32 	%r32, %r31, %r28, %p3;
	mov.b64 	%fd79, {%r29, %r32};
	mul.rn.f64 	%fd80, %fd75, %fd79;
	neg.f64 	%fd81, %fd80;
	fma.rn.f64 	%fd82, %fd75, %fd79, %fd81;
	fma.rn.f64 	%fd83, %fd77, %fd79, %fd82;
	add.f64 	%fd4, %fd80, %fd83;
	sub.f64 	%fd84, %fd80, %fd4;
	add.f64 	%fd5, %fd83, %fd84;
	fma.rn.f64 	%fd85, %fd4, 0d3FF71547652B82FE, 0d4338000000000000;
	{
	.reg .b32 %temp; 
	mov.b64 	{%r13, %temp}, %fd85;
	}
	mov.f64 	%fd86, 0dC338000000000000;
	add.rn.f64 	%fd87, %fd85, %fd86;
	fma.rn.f64 	%fd88, %fd87, 0dBFE62E42FEFA39EF, %fd4;
	fma.rn.f64 	%fd89, %fd87, 0dBC7ABC9E3B39803F, %fd88;
	fma.rn.f64 	%fd90, %fd89, 0d3E5ADE1569CE2BDF, 0d3E928AF3FCA213EA;
	fma.rn.f64 	%fd91, %fd90, %fd89, 0d3EC71DEE62401315;
	fma.rn.f64 	%fd92, %fd91, %fd89, 0d3EFA01997C89EB71;
	fma.rn.f64 	%fd93, %fd92, %fd89, 0d3F2A01A014761F65;
	fma.rn.f64 	%fd94, %fd93, %fd89, 0d3F56C16C1852B7AF;
	fma.rn.f64 	%fd95, %fd94, %fd89, 0d3F81111111122322;
	fma.rn.f64 	%fd96, %fd95, %fd89, 0d3FA55555555502A1;
	fma.rn.f64 	%fd97, %fd96, %fd89, 0d3FC5555555555511;
	fma.rn.f64 	%fd98, %fd97, %fd89, 0d3FE000000000000B;
	fma.rn.f64 	%fd99, %fd98, %fd89, 0d3FF0000000000000;
	fma.rn.f64 	%fd100, %fd99, %fd89, 0d3FF0000000000000;
	{
	.reg .b32 %temp; 
	mov.b64 	{%r14, %temp}, %fd100;
	}
	{
	.reg .b32 %temp; 
	mov.b64 	{%temp, %r15}, %fd100;
	}
	shl.b32 	%r33, %r13, 20;
	add.s32 	%r34, %r33, %r15;
	mov.b64 	%fd108, {%r14, %r34};
	{
	.reg .b32 %temp; 
	mov.b64 	{%temp, %r35}, %fd4;
	}
	mov.b32 	%f2, %r35;
	abs.f32 	%f1, %f2;
	setp.lt.f32 	%p4, %f1, 0f4086232B;
	@%p4 bra 	$L__BB1_7;
	setp.lt.f64 	%p5, %fd4, 0d0000000000000000;
	add.f64 	%fd101, %fd4, 0d7FF0000000000000;
	selp.f64 	%fd108, 0d0000000000000000, %fd101, %p5;
	setp.geu.f32 	%p6, %f1, 0f40874800;
	@%p6 bra 	$L__BB1_7;
	shr.u32 	%r36, %r13, 31;
	add.s32 	%r37, %r13, %r36;
	shr.s32 	%r38, %r37, 1;
	shl.b32 	%r39, %r38, 20;
	add.s32 	%r40, %r15, %r39;
	mov.b64 	%fd102, {%r14, %r40};
	sub.s32 	%r41, %r13, %r38;
	shl.b32 	%r42, %r41, 20;
	add.s32 	%r43, %r42, 1072693248;
	mov.b32 	%r44, 0;
	mov.b64 	%fd103, {%r44, %r43};
	mul.f64 	%fd108, %fd103, %fd102;
$L__BB1_7:
	abs.f64 	%fd104, %fd108;
	setp.eq.f64 	%p7, %fd104, 0d7FF0000000000000;
	fma.rn.f64 	%fd105, %fd108, %fd5, %fd108;
	selp.f64 	%fd106, %fd108, %fd105, %p7;
	st.param.f64 	[func_retval0], %fd106;
	ret;

}


// ===== COMPILED SASS (sm_100) =====

	.target	sm_100

	.elftype	@"ET_EXEC"


//--------------------- .note.nv.tkinfo           --------------------------
	.section	.note.nv.tkinfo,"",@"SHT_NOTE"
	.sectionflags	@"SHF_NOTE_NV_TKINFO"
	.tkinfo
        /*0018*/ 	.word	0x00000002
        /*0030*/ 	.string	""
        /*0030*/ 	.string	"ptxas"
        /*0030*/ 	.string	"Cuda compilation tools, release 13.0, V13.0.88"
        /*0030*/ 	.string	"Build cuda_13.0.r13.0/compiler.36424714_0"
        /*0030*/ 	.string	"-arch sm_100 -m 64 "



//--------------------- .note.nv.cuinfo           --------------------------
	.section	.note.nv.cuinfo,"",@"SHT_NOTE"
	.sectionflags	@"SHF_NOTE_NV_CUINFO"
        /*0018*/ 	.short	0x0002
        /*001a*/ 	.short	0x0064
        /*001c*/ 	.short	0x0082
	.zero		2


//--------------------- .nv.info                  --------------------------
	.section	.nv.info,"",@"SHT_CUDA_INFO"
	.align	4


	//----- nvinfo : EIATTR_REGCOUNT
	.align		4
        /*0000*/ 	.byte	0x04, 0x2f
        /*0002*/ 	.short	(.L_1 - .L_0)
	.align		4
.L_0:
        /*0004*/ 	.word	index@(_Z17calculateFunctionddPd)
        /*0008*/ 	.word	0x0000001e


	//----- nvinfo : EIATTR_FRAME_SIZE
	.align		4
.L_1:
        /*000c*/ 	.byte	0x04, 0x11
        /*000e*/ 	.short	(.L_3 - .L_2)
	.align		4
.L_2:
        /*0010*/ 	.word	index@($_Z17calculateFunctionddPd$__internal_accurate_pow)
        /*0014*/ 	.word	0x00000000


	//----- nvinfo : EIATTR_FRAME_SIZE
	.align		4
.L_3:
        /*0018*/ 	.byte	0x04, 0x11
        /*001a*/ 	.short	(.L_5 - .L_4)
	.align		4
.L_4:
        /*001c*/ 	.word	index@(_Z17calculateFunctionddPd)
        /*0020*/ 	.word	0x00000000


	//----- nvinfo : EIATTR_MIN_STACK_SIZE
	.align		4
.L_5:
        /*0024*/ 	.byte	0x04, 0x12
        /*0026*/ 	.short	(.L_7 - .L_6)
	.align		4
.L_6:
        /*0028*/ 	.word	index@(_Z17calculateFunctionddPd)
        /*002c*/ 	.word	0x00000000
.L_7:


//--------------------- .nv.compat                --------------------------
	.section	.nv.compat,"",@"SHT_CUDA_COMPAT_INFO"
	.align	4
        /*0000*/ 	.byte	0x02, 0x09, 0x00, 0x00, 0x02, 0x02, 0x01, 0x00, 0x02, 0x05, 0x05, 0x00, 0x03, 0x07, 0x01, 0x01
        /*0010*/ 	.byte	0x02, 0x03, 0x00, 0x00, 0x02, 0x06, 0x01, 0x00, 0x04, 0x0b, 0x08, 0x00, 0x01, 0x00, 0x00, 0x00
        /*0020*/ 	.byte	0x00, 0x00, 0x00, 0x00


//--------------------- .nv.info._Z17calculateFunctionddPd --------------------------
	.section	.nv.info._Z17calculateFunctionddPd,"",@"SHT_CUDA_INFO"
	.sectionflags	@""
	.align	4


	//----- nvinfo : EIATTR_CUDA_API_VERSION
	.align		4
        /*0000*/ 	.byte	0x04, 0x37
        /*0002*/ 	.short	(.L_9 - .L_8)
.L_8:
        /*0004*/ 	.word	0x00000082


	//----- nvinfo : EIATTR_KPARAM_INFO
	.align		4
.L_9:
        /*0008*/ 	.byte	0x04, 0x17
        /*000a*/ 	.short	(.L_11 - .L_10)
.L_10:
        /*000c*/ 	.word	0x00000000
        /*0010*/ 	.short	0x0002
        /*0012*/ 	.short	0x0010
        /*0014*/ 	.byte	0x00, 0xf5, 0x21, 0x00


	//----- nvinfo : EIATTR_KPARAM_INFO
	.align		4
.L_11:
        /*0018*/ 	.byte	0x04, 0x17
        /*001a*/ 	.short	(.L_13 - .L_12)
.L_12:
        /*001c*/ 	.word	0x00000000
        /*0020*/ 	.short	0x0001
        /*0022*/ 	.short	0x0008
        /*0024*/ 	.byte	0x00, 0xf0, 0x21, 0x00


	//----- nvinfo : EIATTR_KPARAM_INFO
	.align		4
.L_13:
        /*0028*/ 	.byte	0x04, 0x17
        /*002a*/ 	.short	(.L_15 - .L_14)
.L_14:
        /*002c*/ 	.word	0x00000000
        /*0030*/ 	.short	0x0000
        /*0032*/ 	.short	0x0000
        /*0034*/ 	.byte	0x00, 0xf0, 0x21, 0x00


	//----- nvinfo : EIATTR_SPARSE_MMA_MASK
	.align		4
.L_15:
        /*0038*/ 	.byte	0x03, 0x50
        /*003a*/ 	.short	0x0000


	//----- nvinfo : EIATTR_MAXREG_COUNT
	.align		4
        /*003c*/ 	.byte	0x03, 0x1b
        /*003e*/ 	.short	0x00ff


	//----- nvinfo : EIATTR_MERCURY_ISA_VERSION
	.align		4
        /*0040*/ 	.byte	0x03, 0x5f
        /*0042*/ 	.short	0x0101


	//----- nvinfo : EIATTR_VRC_CTA_INIT_COUNT
	.align		4
        /*0044*/ 	.byte	0x02, 0x4a
	.zero		1
	.zero		1


	//----- nvinfo : EIATTR_EXIT_INSTR_OFFSETS
	.align		4
        /*0048*/ 	.byte	0x04, 0x1c
        /*004a*/ 	.short	(.L_17 - .L_16)


	//   ....[0]....
.L_16:
        /*004c*/ 	.word	0x00000260


	//----- nvinfo : EIATTR_CRS_STACK_SIZE
	.align		4
.L_17:
        /*0050*/ 	.byte	0x04, 0x1e
        /*0052*/ 	.short	(.L_19 - .L_18)
.L_18:
        /*0054*/ 	.word	0x00000000


	//----- nvinfo : EIATTR_CBANK_PARAM_SIZE
	.align		4
.L_19:
        /*0058*/ 	.byte	0x03, 0x19
        /*005a*/ 	.short	0x0018


	//----- nvinfo : EIATTR_PARAM_CBANK
	.align		4
        /*005c*/ 	.byte	0x04, 0x0a
        /*005e*/ 	.short	(.L_21 - .L_20)
	.align		4
.L_20:
        /*0060*/ 	.word	index@(.nv.constant0._Z17calculateFunctionddPd)
        /*0064*/ 	.short	0x0380
        /*0066*/ 	.short	0x0018


	//----- nvinfo : EIATTR_SW_WAR
	.align		4
.L_21:
        /*0068*/ 	.byte	0x04, 0x36
        /*006a*/ 	.short	(.L_23 - .L_22)
.L_22:
        /*006c*/ 	.word	0x00000008
.L_23:


//--------------------- .nv.callgraph             --------------------------
	.section	.nv.callgraph,"",@"SHT_CUDA_CALLGRAPH"
	.align	4
	.sectionentsize	8
	.align		4
        /*0000*/ 	.word	0x00000000
	.align		4
        /*0004*/ 	.word	0xffffffff
	.align		4
        /*0008*/ 	.word	0x00000000
	.align		4
        /*000c*/ 	.word	0xfffffffe
	.align		4
        /*0010*/ 	.word	0x00000000
	.align		4
        /*0014*/ 	.word	0xfffffffd
	.align		4
        /*0018*/ 	.word	0x00000000
	.align		4
        /*001c*/ 	.word	0xfffffffc


//--------------------- .text._Z17calculateFunctionddPd --------------------------
	.section	.text._Z17calculateFunctionddPd,"ax",@progbits
	.align	128
        .global         _Z17calculateFunctionddPd
        .type           _Z17calculateFunctionddPd,@function
        .size           _Z17calculateFunctionddPd,(.L_x_5 - _Z17calculateFunctionddPd)
        .other          _Z17calculateFunctionddPd,@"STO_CUDA_ENTRY STV_DEFAULT"
_Z17calculateFunctionddPd:
.text._Z17calculateFunctionddPd:
[----:B------:R-:W-:Y:S01]  /*0000*/  LDC R1, c[0x0][0x37c] ;  /* 0x0000df00ff017b82 */ /* 0x000fe20000000800 */
[----:B------:R-:W0:Y:S07]  /*0010*/  S2R R3, SR_TID.X ;  /* 0x0000000000037919 */ /* 0x000e2e0000002100 */
[----:B------:R-:W0:Y:S01]  /*0020*/  S2UR UR4, SR_CTAID.X ;  /* 0x00000000000479c3 */ /* 0x000e220000002500 */
[----:B------:R-:W-:Y:S01]  /*0030*/  BSSY.RECONVERGENT B0, `(.L_x_0) ;  /* 0x0000009000007945 */ /* 0x000fe20003800200 */
[----:B------:R-:W-:-:S06]  /*0040*/  MOV R0, 0xc0 ;  /* 0x000000c000007802 */ /* 0x000fcc0000000f00 */
[----:B------:R-:W0:Y:S08]  /*0050*/  LDC R10, c[0x0][0x360] ;  /* 0x0000d800ff0a7b82 */ /* 0x000e300000000800 */
[----:B------:R-:W1:Y:S08]  /*0060*/  LDC.64 R6, c[0x0][0x380] ;  /* 0x0000e000ff067b82 */ /* 0x000e700000000a00 */
[----:B------:R-:W1:Y:S01]  /*0070*/  LDC.64 R4, c[0x0][0x388] ;  /* 0x0000e200ff047b82 */ /* 0x000e620000000a00 */
[----:B0-----:R-:W-:-:S04]  /*0080*/  IMAD R10, R10, UR4, R3 ;  /* 0x000000040a0a7c24 */ /* 0x001fc8000f8e0203 */
[----:B------:R-:W1:Y:S02]  /*0090*/  I2F.F64 R2, R10 ;  /* 0x0000000a00027312 */ /* 0x000e640000201c00 */
[----:B-1----:R-:W-:-:S11]  /*00a0*/  DFMA R2, R2, R4, R6 ;  /* 0x000000040202722b */ /* 0x002fd60000000006 */
[----:B------:R-:W-:Y:S05]  /*00b0*/  CALL.REL.NOINC `($_Z17calculateFunctionddPd$__internal_accurate_pow) ;  /* 0x00000000006c7944 */ /* 0x000fea0003c00000 */
[----:B------:R-:W-:Y:S05]  /*00c0*/  BSYNC.RECONVERGENT B0 ;  /* 0x0000000000007941 */ /* 0x000fea0003800200 */
.L_x_0:
[C---:B------:R-:W-:Y:S01]  /*00d0*/  DADD R4, R2.reuse, 2 ;  /* 0x4000000002047429 */ /* 0x040fe20000000000 */
[----:B------:R-:W0:Y:S01]  /*00e0*/  LDC.64 R6, c[0x0][0x390] ;  /* 0x0000e400ff067b82 */ /* 0x000e220000000a00 */
[C---:B------:R-:W-:Y:S01]  /*00f0*/  DSETP.NEU.AND P1, PT, R2.reuse, RZ, PT ;  /* 0x000000ff0200722a */ /* 0x040fe20003f2d000 */
[----:B------:R-:W-:Y:S01]  /*0100*/  BSSY.RECONVERGENT B0, `(.L_x_1) ;  /* 0x000000e000007945 */ /* 0x000fe20003800200 */
[----:B------:R-:W-:-:S06]  /*0110*/  DSETP.NEU.AND P0, PT, R2, 1, PT ;  /* 0x3ff000000200742a */ /* 0x000fcc0003f0d000 */
[----:B------:R-:W-:Y:S01]  /*0120*/  LOP3.LUT R4, R5, 0x7ff00000, RZ, 0xc0, !PT ;  /* 0x7ff0000005047812 */ /* 0x000fe200078ec0ff */
[----:B------:R-:W-:-:S03]  /*0130*/  IMAD.MOV.U32 R5, RZ, RZ, R9 ;  /* 0x000000ffff057224 */ /* 0x000fc600078e0009 */
[----:B------:R-:W-:Y:S01]  /*0140*/  ISETP.NE.AND P2, PT, R4, 0x7ff00000, PT ;  /* 0x7ff000000400780c */ /* 0x000fe20003f45270 */
[----:B------:R-:W-:Y:S01]  /*0150*/  IMAD.MOV.U32 R4, RZ, RZ, R8 ;  /* 0x000000ffff047224 */ /* 0x000fe200078e0008 */
[----:B------:R-:W-:-:S11]  /*0160*/  @!P1 CS2R R4, SRZ ;  /* 0x0000000000049805 */ /* 0x000fd6000001ff00 */
[----:B------:R-:W-:Y:S05]  /*0170*/  @P2 BRA `(.L_x_2) ;  /* 0x0000000000182947 */ /* 0x000fea0003800000 */
[----:B------:R-:W-:-:S14]  /*0180*/  DSETP.NAN.AND P1, PT, R2, R2, PT ;  /* 0x000000020200722a */ /* 0x000fdc0003f28000 */
[----:B------:R-:W-:Y:S01]  /*0190*/  @P1 DADD R4, R2, 2 ;  /* 0x4000000002041429 */ /* 0x000fe20000000000 */
[----:B------:R-:W-:Y:S10]  /*01a0*/  @P1 BRA `(.L_x_2) ;  /* 0x00000000000c1947 */ /* 0x000ff40003800000 */
[----:B------:R-:W-:-:S14]  /*01b0*/  DSETP.NEU.AND P1, PT, |R2|, +INF , PT ;  /* 0x7ff000000200742a */ /* 0x000fdc0003f2d200 */
[----:B------:R-:W-:Y:S02]  /*01c0*/  @!P1 IMAD.MOV.U32 R4, RZ, RZ, 0x0 ;  /* 0x00000000ff049424 */ /* 0x000fe400078e00ff */
[----:B------:R-:W-:-:S07]  /*01d0*/  @!P1 IMAD.MOV.U32 R5, RZ, RZ, 0x7ff00000 ;  /* 0x7ff00000ff059424 */ /* 0x000fce00078e00ff */
.L_x_2:
[----:B------:R-:W-:Y:S05]  /*01e0*/  BSYNC.RECONVERGENT B0 ;  /* 0x0000000000007941 */ /* 0x000fea0003800200 */
.L_x_1:
[----:B------:R-:W-:Y:S01]  /*01f0*/  FSEL R4, R4, RZ, P0 ;  /* 0x000000ff04047208 */ /* 0x000fe20000000000 */
[----:B------:R-:W1:Y:S01]  /*0200*/  LDCU.64 UR4, c[0x0][0x358] ;  /* 0x00006b00ff0477ac */ /* 0x000e620008000a00 */
[----:B------:R-:W-:Y:S01]  /*0210*/  FSEL R5, R5, 1.875, P0 ;  /* 0x3ff0000005057808 */ /* 0x000fe20000000000 */
[----:B0-----:R-:W-:-:S05]  /*0220*/  IMAD.WIDE R10, R10, 0x8, R6 ;  /* 0x000000080a0a7825 */ /* 0x001fca00078e0206 */
[----:B------:R-:W-:-:S08]  /*0230*/  DFMA R2, R2, -3, R4 ;  /* 0xc00800000202782b */ /* 0x000fd00000000004 */
[----:B------:R-:W-:-:S07]  /*0240*/  DADD R2, R2, 2 ;  /* 0x4000000002027429 */ /* 0x000fce0000000000 */
[----:B-1----:R-:W-:Y:S01]  /*0250*/  STG.E.64 desc[UR4][R10.64], R2 ;  /* 0x000000020a007986 */ /* 0x002fe2000c101b04 */
[----:B------:R-:W-:Y:S05]  /*0260*/  EXIT ;  /* 0x000000000000794d */ /* 0x000fea0003800000 */
        .type           $_Z17calculateFunctionddPd$__internal_accurate_pow,@function
        .size           $_Z17calculateFunctionddPd$__internal_accurate_pow,(.L_x_5 - $_Z17calculateFunctionddPd$__internal_accurate_pow)
$_Z17calculateFunctionddPd$__internal_accurate_pow:
[----:B------:R-:W-:Y:S01]  /*0270*/  DADD R4, -RZ, |R2| ;  /* 0x00000000ff047229 */ /* 0x000fe20000000502 */
[----:B------:R-:W-:Y:S01]  /*0280*/  IMAD.MOV.U32 R14, RZ, RZ, RZ ;  /* 0x000000ffff0e7224 */ /* 0x000fe200078e00ff */
[----:B------:R-:W-:Y:S01]  /*0290*/  UMOV UR4, 0x7d2cafe2 ;  /* 0x7d2cafe200047882 */ /* 0x000fe20000000000 */
[----:B------:R-:W-:Y:S01]  /*02a0*/  IMAD.MOV.U32 R18, RZ, RZ, 0x41ad3b5a ;  /* 0x41ad3b5aff127424 */ /* 0x000fe200078e00ff */
[----:B------:R-:W-:Y:S01]  /*02b0*/  UMOV UR5, 0x3eb0f5ff ;  /* 0x3eb0f5ff00057882 */ /* 0x000fe20000000000 */
[----:B------:R-:W-:Y:S01]  /*02c0*/  IMAD.MOV.U32 R19, RZ, RZ, 0x3ed0f5d2 ;  /* 0x3ed0f5d2ff137424 */ /* 0x000fe200078e00ff */
[----:B------:R-:W-:Y:S01]  /*02d0*/  UMOV UR6, 0x3b39803f ;  /* 0x3b39803f00067882 */ /* 0x000fe20000000000 */
[----:B------:R-:W-:-:S03]  /*02e0*/  UMOV UR7, 0x3c7abc9e ;  /* 0x3c7abc9e00077882 */ /* 0x000fc60000000000 */
[----:B------:R-:W-:Y:S02]  /*02f0*/  ISETP.GT.U32.AND P0, PT, R5, 0xfffff, PT ;  /* 0x000fffff0500780c */ /* 0x000fe40003f04070 */
[----:B------:R-:W-:-:S11]  /*0300*/  MOV R6, R5 ;  /* 0x0000000500067202 */ /* 0x000fd60000000f00 */
[----:B------:R-:W-:-:S10]  /*0310*/  @!P0 DMUL R22, R4, 1.80143985094819840000e+16 ;  /* 0x4350000004168828 */ /* 0x000fd40000000000 */
[----:B------:R-:W-:Y:S02]  /*0320*/  @!P0 IMAD.MOV.U32 R6, RZ, RZ, R23 ;  /* 0x000000ffff068224 */ /* 0x000fe400078e0017 */
[----:B------:R-:W-:-:S03]  /*0330*/  @!P0 IMAD.MOV.U32 R4, RZ, RZ, R22 ;  /* 0x000000ffff048224 */ /* 0x000fc600078e0016 */
[----:B------:R-:W-:Y:S01]  /*0340*/  LOP3.LUT R6, R6, 0x800fffff, RZ, 0xc0, !PT ;  /* 0x800fffff06067812 */ /* 0x000fe200078ec0ff */
[----:B------:R-:W-:Y:S01]  /*0350*/  IMAD.MOV.U32 R12, RZ, RZ, R4 ;  /* 0x000000ffff0c7224 */ /* 0x000fe200078e0004 */
[----:B------:R-:W-:Y:S02]  /*0360*/  SHF.R.U32.HI R4, RZ, 0x14, R5 ;  /* 0x00000014ff047819 */ /* 0x000fe40000011605 */
[----:B------:R-:W-:Y:S02]  /*0370*/  LOP3.LUT R13, R6, 0x3ff00000, RZ, 0xfc, !PT ;  /* 0x3ff00000060d7812 */ /* 0x000fe400078efcff */
[----:B------:R-:W-:Y:S02]  /*0380*/  @!P0 LEA.HI R4, R23, 0xffffffca, RZ, 0xc ;  /* 0xffffffca17048811 */ /* 0x000fe400078f60ff */
[----:B------:R-:W-:-:S03]  /*0390*/  ISETP.GE.U32.AND P1, PT, R13, 0x3ff6a09f, PT ;  /* 0x3ff6a09f0d00780c */ /* 0x000fc60003f26070 */
[----:B------:R-:W-:-:S10]  /*03a0*/  VIADD R5, R4, 0xfffffc01 ;  /* 0xfffffc0104057836 */ /* 0x000fd40000000000 */
[----:B------:R-:W-:Y:S02]  /*03b0*/  @P1 VIADD R7, R13, 0xfff00000 ;  /* 0xfff000000d071836 */ /* 0x000fe40000000000 */
[----:B------:R-:W-:-:S03]  /*03c0*/  @P1 VIADD R5, R4, 0xfffffc02 ;  /* 0xfffffc0204051836 */ /* 0x000fc60000000000 */
[----:B------:R-:W-:Y:S02]  /*03d0*/  @P1 MOV R13, R7 ;  /* 0x00000007000d1202 */ /* 0x000fe40000000f00 */
[----:B------:R-:W-:Y:S01]  /*03e0*/  LOP3.LUT R4, R5, 0x80000000, RZ, 0x3c, !PT ;  /* 0x8000000005047812 */ /* 0x000fe200078e3cff */
[----:B------:R-:W-:-:S03]  /*03f0*/  IMAD.MOV.U32 R5, RZ, RZ, 0x43300000 ;  /* 0x43300000ff057424 */ /* 0x000fc600078e00ff */
[C---:B------:R-:W-:Y:S02]  /*0400*/  DADD R8, R12.reuse, 1 ;  /* 0x3ff000000c087429 */ /* 0x040fe40000000000 */
[----:B------:R-:W-:-:S04]  /*0410*/  DADD R12, R12, -1 ;  /* 0xbff000000c0c7429 */ /* 0x000fc80000000000 */
[----:B------:R-:W0:Y:S02]  /*0420*/  MUFU.RCP64H R15, R9 ;  /* 0x00000009000f7308 */ /* 0x000e240000001800 */
[----:B0-----:R-:W-:-:S08]  /*0430*/  DFMA R6, -R8, R14, 1 ;  /* 0x3ff000000806742b */ /* 0x001fd0000000010e */
[----:B------:R-:W-:-:S08]  /*0440*/  DFMA R6, R6, R6, R6 ;  /* 0x000000060606722b */ /* 0x000fd00000000006 */
[----:B------:R-:W-:-:S08]  /*0450*/  DFMA R14, R14, R6, R14 ;  /* 0x000000060e0e722b */ /* 0x000fd0000000000e */
[----:B------:R-:W-:-:S08]  /*0460*/  DMUL R6, R12, R14 ;  /* 0x0000000e0c067228 */ /* 0x000fd00000000000 */
[----:B------:R-:W-:-:S08]  /*0470*/  DFMA R6, R12, R14, R6 ;  /* 0x0000000e0c06722b */ /* 0x000fd00000000006 */
[----:B------:R-:W-:Y:S02]  /*0480*/  DMUL R16, R6, R6 ;  /* 0x0000000606107228 */ /* 0x000fe40000000000 */
[----:B------:R-:W-:-:S06]  /*0490*/  DADD R20, R12, -R6 ;  /* 0x000000000c147229 */ /* 0x000fcc0000000806 */
[----:B------:R-:W-:Y:S01]  /*04a0*/  DFMA R8, R16, UR4, R18 ;  /* 0x0000000410087c2b */ /* 0x000fe20008000012 */
[----:B------:R-:W-:Y:S01]  /*04b0*/  UMOV UR4, 0x75488a3f ;  /* 0x75488a3f00047882 */ /* 0x000fe20000000000 */
[----:B------:R-:W-:Y:S01]  /*04c0*/  UMOV UR5, 0x3ef3b20a ;  /* 0x3ef3b20a00057882 */ /* 0x000fe20000000000 */
[----:B------:R-:W-:-:S05]  /*04d0*/  DADD R20, R20, R20 ;  /* 0x0000000014147229 */ /* 0x000fca0000000014 */
[----:B------:R-:W-:Y:S01]  /*04e0*/  DFMA R8, R16, R8, UR4 ;  /* 0x0000000410087e2b */ /* 0x000fe20008000008 */
[----:B------:R-:W-:Y:S01]  /*04f0*/  UMOV UR4, 0xe4faecd5 ;  /* 0xe4faecd500047882 */ /* 0x000fe20000000000 */
[----:B------:R-:W-:Y:S01]  /*0500*/  UMOV UR5, 0x3f1745cd ;  /* 0x3f1745cd00057882 */ /* 0x000fe20000000000 */
[-C--:B------:R-:W-:Y:S02]  /*0510*/  DFMA R20, R12, -R6.reuse, R20 ;  /* 0x800000060c14722b */ /* 0x080fe40000000014 */
[----:B------:R-:W-:-:S03]  /*0520*/  DMUL R12, R6, R6 ;  /* 0x00000006060c7228 */ /* 0x000fc60000000000 */
[----:B------:R-:W-:Y:S01]  /*0530*/  DFMA R8, R16, R8, UR4 ;  /* 0x0000000410087e2b */ /* 0x000fe20008000008 */
[----:B------:R-:W-:Y:S01]  /*0540*/  UMOV UR4, 0x258a578b ;  /* 0x258a578b00047882 */ /* 0x000fe20000000000 */
[----:B------:R-:W-:Y:S01]  /*0550*/  UMOV UR5, 0x3f3c71c7 ;  /* 0x3f3c71c700057882 */ /* 0x000fe20000000000 */
[----:B------:R-:W-:-:S05]  /*0560*/  DMUL R14, R14, R20 ;  /* 0x000000140e0e7228 */ /* 0x000fca0000000000 */
[----:B------:R-:W-:Y:S01]  /*0570*/  DFMA R8, R16, R8, UR4 ;  /* 0x0000000410087e2b */ /* 0x000fe20008000008 */
[----:B------:R-:W-:Y:S01]  /*0580*/  UMOV UR4, 0x9242b910 ;  /* 0x9242b91000047882 */ /* 0x000fe20000000000 */
[----:B------:R-:W-:-:S06]  /*0590*/  UMOV UR5, 0x3f624924 ;  /* 0x3f62492400057882 */ /* 0x000fcc0000000000 */
[----:B------:R-:W-:Y:S01]  /*05a0*/  DFMA R8, R16, R8, UR4 ;  /* 0x0000000410087e2b */ /* 0x000fe20008000008 */
[----:B------:R-:W-:Y:S01]  /*05b0*/  UMOV UR4, 0x99999dfb ;  /* 0x99999dfb00047882 */ /* 0x000fe20000000000 */
[----:B------:R-:W-:-:S06]  /*05c0*/  UMOV UR5, 0x3f899999 ;  /* 0x3f89999900057882 */ /* 0x000fcc0000000000 */
[----:B------:R-:W-:Y:S01]  /*05d0*/  DFMA R18, R16, R8, UR4 ;  /* 0x0000000410127e2b */ /* 0x000fe20008000008 */
[----:B------:R-:W-:Y:S01]  /*05e0*/  UMOV UR4, 0x55555555 ;  /* 0x5555555500047882 */ /* 0x000fe20000000000 */
[----:B------:R-:W-:-:S06]  /*05f0*/  UMOV UR5, 0x3fb55555 ;  /* 0x3fb5555500057882 */ /* 0x000fcc0000000000 */
[----:B------:R-:W-:-:S08]  /*0600*/  DFMA R8, R16, R18, UR4 ;  /* 0x0000000410087e2b */ /* 0x000fd00008000012 */
[----:B------:R-:W-:Y:S01]  /*0610*/  DADD R24, -R8, UR4 ;  /* 0x0000000408187e29 */ /* 0x000fe20008000100 */
[----:B------:R-:W-:Y:S01]  /*0620*/  UMOV UR4, 0xb9e7b0 ;  /* 0x00b9e7b000047882 */ /* 0x000fe20000000000 */
[----:B------:R-:W-:-:S06]  /*0630*/  UMOV UR5, 0x3c46a4cb ;  /* 0x3c46a4cb00057882 */ /* 0x000fcc0000000000 */
[----:B------:R-:W-:Y:S02]  /*0640*/  DFMA R20, R16, R18, R24 ;  /* 0x000000121014722b */ /* 0x000fe40000000018 */
[C---:B------:R-:W-:Y:S01]  /*0650*/  DMUL R16, R6.reuse, R12 ;  /* 0x0000000c06107228 */ /* 0x040fe20000000000 */
[----:B------:R-:W-:Y:S01]  /*0660*/  VIADD R19, R15, 0x100000 ;  /* 0x001000000f137836 */ /* 0x000fe20000000000 */
[----:B------:R-:W-:Y:S01]  /*0670*/  DFMA R24, R6, R6, -R12 ;  /* 0x000000060618722b */ /* 0x000fe2000000080c */
[----:B------:R-:W-:-:S03]  /*0680*/  MOV R18, R14 ;  /* 0x0000000e00127202 */ /* 0x000fc60000000f00 */
[----:B------:R-:W-:Y:S01]  /*0690*/  DADD R20, R20, -UR4 ;  /* 0x8000000414147e29 */ /* 0x000fe20008000000 */
[----:B------:R-:W-:Y:S01]  /*06a0*/  UMOV UR4, 0x80000000 ;  /* 0x8000000000047882 */ /* 0x000fe20000000000 */
[C---:B------:R-:W-:Y:S01]  /*06b0*/  DFMA R26, R6.reuse, R12, -R16 ;  /* 0x0000000c061a722b */ /* 0x040fe20000000810 */
[----:B------:R-:W-:Y:S01]  /*06c0*/  UMOV UR5, 0x43300000 ;  /* 0x4330000000057882 */ /* 0x000fe20000000000 */
[----:B------:R-:W-:-:S04]  /*06d0*/  DFMA R24, R6, R18, R24 ;  /* 0x000000120618722b */ /* 0x000fc80000000018 */
[----:B------:R-:W-:Y:S02]  /*06e0*/  DADD R18, R8, R20 ;  /* 0x0000000008127229 */ /* 0x000fe40000000014 */
[----:B------:R-:W-:-:S06]  /*06f0*/  DFMA R26, R14, R12, R26 ;  /* 0x0000000c0e1a722b */ /* 0x000fcc000000001a */
[----:B------:R-:W-:Y:S02]  /*0700*/  DMUL R12, R18, R16 ;  /* 0x00000010120c7228 */ /* 0x000fe40000000000 */
[----:B------:R-:W-:Y:S02]  /*0710*/  DFMA R24, R6, R24, R26 ;  /* 0x000000180618722b */ /* 0x000fe4000000001a */
[----:B------:R-:W-:-:S04]  /*0720*/  DADD R26, R8, -R18 ;  /* 0x00000000081a7229 */ /* 0x000fc80000000812 */
[----:B------:R-:W-:-:S04]  /*0730*/  DFMA R8, R18, R16, -R12 ;  /* 0x000000101208722b */ /* 0x000fc8000000080c */
[----:B------:R-:W-:-:S04]  /*0740*/  DADD R26, R20, R26 ;  /* 0x00000000141a7229 */ /* 0x000fc8000000001a */
[----:B------:R-:W-:-:S08]  /*0750*/  DFMA R8, R18, R24, R8 ;  /* 0x000000181208722b */ /* 0x000fd00000000008 */
[----:B------:R-:W-:-:S08]  /*0760*/  DFMA R26, R26, R16, R8 ;  /* 0x000000101a1a722b */ /* 0x000fd00000000008 */
[----:B------:R-:W-:-:S08]  /*0770*/  DADD R16, R12, R26 ;  /* 0x000000000c107229 */ /* 0x000fd0000000001a */
[--C-:B------:R-:W-:Y:S02]  /*0780*/  DADD R8, R6, R16.reuse ;  /* 0x0000000006087229 */ /* 0x100fe40000000010 */
[----:B------:R-:W-:-:S06]  /*0790*/  DADD R12, R12, -R16 ;  /* 0x000000000c0c7229 */ /* 0x000fcc0000000810 */
[----:B------:R-:W-:Y:S02]  /*07a0*/  DADD R6, R6, -R8 ;  /* 0x0000000006067229 */ /* 0x000fe40000000808 */
[----:B------:R-:W-:-:S06]  /*07b0*/  DADD R12, R26, R12 ;  /* 0x000000001a0c7229 */ /* 0x000fcc000000000c */
[----:B------:R-:W-:-:S08]  /*07c0*/  DADD R6, R16, R6 ;  /* 0x0000000010067229 */ /* 0x000fd00000000006 */
[----:B------:R-:W-:-:S08]  /*07d0*/  DADD R6, R12, R6 ;  /* 0x000000000c067229 */ /* 0x000fd00000000006 */
[----:B------:R-:W-:Y:S02]  /*07e0*/  DADD R6, R14, R6 ;  /* 0x000000000e067229 */ /* 0x000fe40000000006 */
[----:B------:R-:W-:Y:S01]  /*07f0*/  DADD R14, R4, -UR4 ;  /* 0x80000004040e7e29 */ /* 0x000fe20008000000 */
[----:B------:R-:W-:Y:S01]  /*0800*/  UMOV UR4, 0xfefa39ef ;  /* 0xfefa39ef00047882 */ /* 0x000fe20000000000 */
[----:B------:R-:W-:-:S04]  /*0810*/  UMOV UR5, 0x3fe62e42 ;  /* 0x3fe62e4200057882 */ /* 0x000fc80000000000 */
[----:B------:R-:W-:-:S08]  /*0820*/  DADD R12, R8, R6 ;  /* 0x00000000080c7229 */ /* 0x000fd00000000006 */
[--C-:B------:R-:W-:Y:S02]  /*0830*/  DFMA R4, R14, UR4, R12.reuse ;  /* 0x000000040e047c2b */ /* 0x100fe4000800000c */
[----:B------:R-:W-:-:S06]  /*0840*/  DADD R8, R8, -R12 ;  /* 0x0000000008087229 */ /* 0x000fcc000000080c */
[----:B------:R-:W-:Y:S02]  /*0850*/  DFMA R16, R14, -UR4, R4 ;  /* 0x800000040e107c2b */ /* 0x000fe40008000004 */
[----:B------:R-:W-:-:S06]  /*0860*/  DADD R8, R6, R8 ;  /* 0x0000000006087229 */ /* 0x000fcc0000000008 */
[----:B------:R-:W-:-:S08]  /*0870*/  DADD R16, -R12, R16 ;  /* 0x000000000c107229 */ /* 0x000fd00000000110 */
[----:B------:R-:W-:-:S08]  /*0880*/  DADD R8, R8, -R16 ;  /* 0x0000000008087229 */ /* 0x000fd00000000810 */
[----:B------:R-:W-:-:S08]  /*0890*/  DFMA R8, R14, UR6, R8 ;  /* 0x000000060e087c2b */ /* 0x000fd00008000008 */
[----:B------:R-:W-:-:S08]  /*08a0*/  DADD R6, R4, R8 ;  /* 0x0000000004067229 */ /* 0x000fd00000000008 */
[----:B------:R-:W-:Y:S02]  /*08b0*/  DADD R12, R4, -R6 ;  /* 0x00000000040c7229 */ /* 0x000fe40000000806 */
[----:B------:R-:W-:-:S06]  /*08c0*/  DMUL R4, R6, 2 ;  /* 0x4000000006047828 */ /* 0x000fcc0000000000 */
[----:B------:R-:W-:Y:S02]  /*08d0*/  DADD R12, R8, R12 ;  /* 0x00000000080c7229 */ /* 0x000fe4000000000c */
[----:B------:R-:W-:Y:S01]  /*08e0*/  DFMA R6, R6, 2, -R4 ;  /* 0x400000000606782b */ /* 0x000fe20000000804 */
[----:B------:R-:W-:Y:S01]  /*08f0*/  MOV R8, 0x652b82fe ;  /* 0x652b82fe00087802 */ /* 0x000fe20000000f00 */
[----:B------:R-:W-:-:S06]  /*0900*/  IMAD.MOV.U32 R9, RZ, RZ, 0x3ff71547 ;  /* 0x3ff71547ff097424 */ /* 0x000fcc00078e00ff */
[----:B------:R-:W-:-:S08]  /*0910*/  DFMA R12, R12, 2, R6 ;  /* 0x400000000c0c782b */ /* 0x000fd00000000006 */
[----:B------:R-:W-:-:S08]  /*0920*/  DADD R6, R4, R12 ;  /* 0x0000000004067229 */ /* 0x000fd0000000000c */
[----:B------:R-:W-:Y:S02]  /*0930*/  DFMA R8, R6, R8, 6.75539944105574400000e+15 ;  /* 0x433800000608742b */ /* 0x000fe40000000008 */
[----:B------:R-:W-:Y:S01]  /*0940*/  FSETP.GEU.AND P0, PT, |R7|, 4.1917929649353027344, PT ;  /* 0x4086232b0700780b */ /* 0x000fe20003f0e200 */
[----:B------:R-:W-:-:S05]  /*0950*/  DADD R4, R4, -R6 ;  /* 0x0000000004047229 */ /* 0x000fca0000000806 */
[----:B------:R-:W-:-:S03]  /*0960*/  DADD R14, R8, -6.75539944105574400000e+15 ;  /* 0xc3380000080e7429 */ /* 0x000fc60000000000 */
[----:B------:R-:W-:-:S05]  /*0970*/  DADD R12, R12, R4 ;  /* 0x000000000c0c7229 */ /* 0x000fca0000000004 */
[----:B------:R-:W-:Y:S01]  /*0980*/  DFMA R16, R14, -UR4, R6 ;  /* 0x800000040e107c2b */ /* 0x000fe20008000006 */
[----:B------:R-:W-:Y:S01]  /*0990*/  UMOV UR4, 0x3b39803f ;  /* 0x3b39803f00047882 */ /* 0x000fe20000000000 */
[----:B------:R-:W-:-:S06]  /*09a0*/  UMOV UR5, 0x3c7abc9e ;  /* 0x3c7abc9e00057882 */ /* 0x000fcc0000000000 */
[----:B------:R-:W-:Y:S01]  /*09b0*/  DFMA R14, R14, -UR4, R16 ;  /* 0x800000040e0e7c2b */ /* 0x000fe20008000010 */
[----:B------:R-:W-:Y:S01]  /*09c0*/  UMOV UR4, 0x69ce2bdf ;  /* 0x69ce2bdf00047882 */ /* 0x000fe20000000000 */
[----:B------:R-:W-:Y:S01]  /*09d0*/  IMAD.MOV.U32 R16, RZ, RZ, -0x35dec16 ;  /* 0xfca213eaff107424 */ /* 0x000fe200078e00ff */
[----:B------:R-:W-:Y:S01]  /*09e0*/  UMOV UR5, 0x3e5ade15 ;  /* 0x3e5ade1500057882 */ /* 0x000fe20000000000 */
[----:B------:R-:W-:-:S06]  /*09f0*/  IMAD.MOV.U32 R17, RZ, RZ, 0x3e928af3 ;  /* 0x3e928af3ff117424 */ /* 0x000fcc00078e00ff */
[----:B------:R-:W-:Y:S01]  /*0a00*/  DFMA R16, R14, UR4, R16 ;  /* 0x000000040e107c2b */ /* 0x000fe20008000010 */
        /* <DEDUP_REMOVED lines=24> */
[----:B------:R-:W-:-:S08]  /*0b90*/  DFMA R16, R14, R16, 1 ;  /* 0x3ff000000e10742b */ /* 0x000fd00000000010 */
[----:B------:R-:W-:-:S10]  /*0ba0*/  DFMA R14, R14, R16, 1 ;  /* 0x3ff000000e0e742b */ /* 0x000fd40000000010 */
[----:B------:R-:W-:Y:S01]  /*0bb0*/  LEA R5, R8, R15, 0x14 ;  /* 0x0000000f08057211 */ /* 0x000fe200078ea0ff */
[----:B------:R-:W-:Y:S01]  /*0bc0*/  IMAD.MOV.U32 R4, RZ, RZ, R14 ;  /* 0x000000ffff047224 */ /* 0x000fe200078e000e */
[----:B------:R-:W-:Y:S06]  /*0bd0*/  @!P0 BRA `(.L_x_3) ;  /* 0x0000000000308947 */ /* 0x000fec0003800000 */
[----:B------:R-:W-:Y:S01]  /*0be0*/  FSETP.GEU.AND P1, PT, |R7|, 4.2275390625, PT ;  /* 0x408748000700780b */ /* 0x000fe20003f2e200 */
[C---:B------:R-:W-:Y:S02]  /*0bf0*/  DADD R16, R6.reuse, +INF ;  /* 0x7ff0000006107429 */ /* 0x040fe40000000000 */
[----:B------:R-:W-:-:S08]  /*0c00*/  DSETP.GEU.AND P0, PT, R6, RZ, PT ;  /* 0x000000ff0600722a */ /* 0x000fd00003f0e000 */
[----:B------:R-:W-:Y:S02]  /*0c10*/  FSEL R5, R17, RZ, P0 ;  /* 0x000000ff11057208 */ /* 0x000fe40000000000 */
[----:B------:R-:W-:-:S04]  /*0c20*/  @!P1 LEA.HI R4, R8, R8, RZ, 0x1 ;  /* 0x0000000808049211 */ /* 0x000fc800078f08ff */
[----:B------:R-:W-:Y:S02]  /*0c30*/  @!P1 SHF.R.S32.HI R7, RZ, 0x1, R4 ;  /* 0x00000001ff079819 */ /* 0x000fe40000011404 */
[----:B------:R-:W-:-:S03]  /*0c40*/  FSEL R4, R16, RZ, P0 ;  /* 0x000000ff10047208 */ /* 0x000fc60000000000 */
[----:B------:R-:W-:Y:S02]  /*0c50*/  @!P1 IMAD.IADD R6, R8, 0x1, -R7 ;  /* 0x0000000108069824 */ /* 0x000fe400078e0a07 */
[----:B------:R-:W-:-:S03]  /*0c60*/  @!P1 IMAD R15, R7, 0x100000, R15 ;  /* 0x00100000070f9824 */ /* 0x000fc600078e020f */
[----:B------:R-:W-:Y:S02]  /*0c70*/  @!P1 LEA R7, R6, 0x3ff00000, 0x14 ;  /* 0x3ff0000006079811 */ /* 0x000fe400078ea0ff */
[----:B------:R-:W-:-:S06]  /*0c80*/  @!P1 MOV R6, RZ ;  /* 0x000000ff00069202 */ /* 0x000fcc0000000f00 */
[----:B------:R-:W-:-:S11]  /*0c90*/  @!P1 DMUL R4, R14, R6 ;  /* 0x000000060e049228 */ /* 0x000fd60000000000 */
.L_x_3:
[----:B------:R-:W-:Y:S02]  /*0ca0*/  DFMA R6, R12, R4, R4 ;  /* 0x000000040c06722b */ /* 0x000fe40000000004 */
[----:B------:R-:W-:-:S08]  /*0cb0*/  DSETP.NEU.AND P0, PT, |R4|, +INF , PT ;  /* 0x7ff000000400742a */ /* 0x000fd00003f0d200 */
[----:B------:R-:W-:Y:S01]  /*0cc0*/  FSEL R8, R4, R6, !P0 ;  /* 0x0000000604087208 */ /* 0x000fe20004000000 */
[----:B------:R-:W-:Y:S01]  /*0cd0*/  IMAD.MOV.U32 R4, RZ, RZ, R0 ;  /* 0x000000ffff047224 */ /* 0x000fe200078e0000 */
[----:B------:R-:W-:Y:S01]  /*0ce0*/  FSEL R9, R5, R7, !P0 ;  /* 0x0000000705097208 */ /* 0x000fe20004000000 */
[----:B------:R-:W-:-:S04]  /*0cf0*/  IMAD.MOV.U32 R5, RZ, RZ, 0x0 ;  /* 0x00000000ff057424 */ /* 0x000fc800078e00ff */
[----:B------:R-:W-:Y:S05]  /*0d00*/  RET.REL.NODEC R4 `(_Z17calculateFunctionddPd) ;  /* 0xfffffff004bc7950 */ /* 0x000fea0003c3ffff */
.L_x_4:
[----:B------:R-:W-:-:S00]  /*0d10*/  BRA `(.L_x_4) ;  /* 0xfffffffc00fc7947 */ /* 0x000fc0000383ffff */
[----:B------:R-:W-:-:S00]  /*0d20*/  NOP ;  /* 0x0000000000007918 */ /* 0x000fc00000000000 */
        /* <DEDUP_REMOVED lines=13> */
.L_x_5:


//--------------------- .nv.shared.reserved.0     --------------------------
	.section	.nv.shared.reserved.0,"aw",@nobits
	.weak		__nv_reservedSMEM_offset_0_alias
	.size		__nv_reservedSMEM_offset_0_alias, 0, 64
	.other		__nv_reservedSMEM_offset_0_alias,@"STO_CUDA_RESERVED_SHARED STV_DEFAULT"
__nv_reservedSMEM_offset_0_alias:
	.zero		0
	.zero		64


//--------------------- .nv.constant0._Z17calculateFunctionddPd --------------------------
	.section	.nv.constant0._Z17calculateFunctionddPd,"a",@progbits
	.sectionflags	@""
	.align	4
.nv.constant0._Z17calculateFunctionddPd:
	.zero		920


//--------------------- SYMBOLS --------------------------

	.type		.nv.reservedSmem.offset0,@object
	.size		.nv.reservedSmem.offset0,0x4
